//
// Generated by NVIDIA NVVM Compiler
//
// Compiler Build ID: CL-36424714
// Cuda compilation tools, release 13.0, V13.0.88
// Based on NVVM 20.0.0
//

.version 9.0
.target sm_100
.address_size 64

	// .globl	_Z15dotProductNaivePfS_S_i

.visible .entry _Z15dotProductNaivePfS_S_i(
	.param .u64 .ptr .align 1 _Z15dotProductNaivePfS_S_i_param_0,
	.param .u64 .ptr .align 1 _Z15dotProductNaivePfS_S_i_param_1,
	.param .u64 .ptr .align 1 _Z15dotProductNaivePfS_S_i_param_2,
	.param .u32 _Z15dotProductNaivePfS_S_i_param_3
)
{


	ret;

}
	// .globl	_Z16dotProductSharedPfS_S_i
.visible .entry _Z16dotProductSharedPfS_S_i(
	.param .u64 .ptr .align 1 _Z16dotProductSharedPfS_S_i_param_0,
	.param .u64 .ptr .align 1 _Z16dotProductSharedPfS_S_i_param_1,
	.param .u64 .ptr .align 1 _Z16dotProductSharedPfS_S_i_param_2,
	.param .u32 _Z16dotProductSharedPfS_S_i_param_3
)
{


	ret;

}
	// .globl	_Z19dotProductOptimizedPfS_S_i
.visible .entry _Z19dotProductOptimizedPfS_S_i(
	.param .u64 .ptr .align 1 _Z19dotProductOptimizedPfS_S_i_param_0,
	.param .u64 .ptr .align 1 _Z19dotProductOptimizedPfS_S_i_param_1,
	.param .u64 .ptr .align 1 _Z19dotProductOptimizedPfS_S_i_param_2,
	.param .u32 _Z19dotProductOptimizedPfS_S_i_param_3
)
{


	ret;

}


// ===== COMPILED SASS (sm_100) =====

	.target	sm_100

	.elftype	@"ET_EXEC"


//--------------------- .note.nv.tkinfo           --------------------------
	.section	.note.nv.tkinfo,"",@"SHT_NOTE"
	.sectionflags	@"SHF_NOTE_NV_TKINFO"
	.tkinfo
        /*0018*/ 	.word	0x00000002
        /*0030*/ 	.string	""
        /*0030*/ 	.string	"ptxas"
        /*0030*/ 	.string	"Cuda compilation tools, release 13.0, V13.0.88"
        /*0030*/ 	.string	"Build cuda_13.0.r13.0/compiler.36424714_0"
        /*0030*/ 	.string	"-arch sm_100 -m 64 "



//--------------------- .note.nv.cuinfo           --------------------------
	.section	.note.nv.cuinfo,"",@"SHT_NOTE"
	.sectionflags	@"SHF_NOTE_NV_CUINFO"
        /*0018*/ 	.short	0x0002
        /*001a*/ 	.short	0x0064
        /*001c*/ 	.short	0x0082
	.zero		2


//--------------------- .nv.info                  --------------------------
	.section	.nv.info,"",@"SHT_CUDA_INFO"
	.align	4


	//----- nvinfo : EIATTR_REGCOUNT
	.align		4
        /*0000*/ 	.byte	0x04, 0x2f
        /*0002*/ 	.short	(.L_1 - .L_0)
	.align		4
.L_0:
        /*0004*/ 	.word	index@(_Z15dotProductNaivePfS_S_i)
        /*0008*/ 	.word	0x00000004


	//----- nvinfo : EIATTR_FRAME_SIZE
	.align		4
.L_1:
        /*000c*/ 	.byte	0x04, 0x11
        /*000e*/ 	.short	(.L_3 - .L_2)
	.align		4
.L_2:
        /*0010*/ 	.word	index@(_Z15dotProductNaivePfS_S_i)
        /*0014*/ 	.word	0x00000000


	//----- nvinfo : EIATTR_REGCOUNT
	.align		4
.L_3:
        /*0018*/ 	.byte	0x04, 0x2f
        /*001a*/ 	.short	(.L_5 - .L_4)
	.align		4
.L_4:
        /*001c*/ 	.word	index@(_Z16dotProductSharedPfS_S_i)
        /*0020*/ 	.word	0x00000004


	//----- nvinfo : EIATTR_FRAME_SIZE
	.align		4
.L_5:
        /*0024*/ 	.byte	0x04, 0x11
        /*0026*/ 	.short	(.L_7 - .L_6)
	.align		4
.L_6:
        /*0028*/ 	.word	index@(_Z16dotProductSharedPfS_S_i)
        /*002c*/ 	.word	0x00000000


	//----- nvinfo : EIATTR_REGCOUNT
	.align		4
.L_7:
        /*0030*/ 	.byte	0x04, 0x2f
        /*0032*/ 	.short	(.L_9 - .L_8)
	.align		4
.L_8:
        /*0034*/ 	.word	index@(_Z19dotProductOptimizedPfS_S_i)
        /*0038*/ 	.word	0x00000004


	//----- nvinfo : EIATTR_FRAME_SIZE
	.align		4
.L_9:
        /*003c*/ 	.byte	0x04, 0x11
        /*003e*/ 	.short	(.L_11 - .L_10)
	.align		4
.L_10:
        /*0040*/ 	.word	index@(_Z19dotProductOptimizedPfS_S_i)
        /*0044*/ 	.word	0x00000000


	//----- nvinfo : EIATTR_MIN_STACK_SIZE
	.align		4
.L_11:
        /*0048*/ 	.byte	0x04, 0x12
        /*004a*/ 	.short	(.L_13 - .L_12)
	.align		4
.L_12:
        /*004c*/ 	.word	index@(_Z19dotProductOptimizedPfS_S_i)
        /*0050*/ 	.word	0x00000000


	//----- nvinfo : EIATTR_MIN_STACK_SIZE
	.align		4
.L_13:
        /*0054*/ 	.byte	0x04, 0x12
        /*0056*/ 	.short	(.L_15 - .L_14)
	.align		4
.L_14:
        /*0058*/ 	.word	index@(_Z16dotProductSharedPfS_S_i)
        /*005c*/ 	.word	0x00000000


	//----- nvinfo : EIATTR_MIN_STACK_SIZE
	.align		4
.L_15:
        /*0060*/ 	.byte	0x04, 0x12
        /*0062*/ 	.short	(.L_17 - .L_16)
	.align		4
.L_16:
        /*0064*/ 	.word	index@(_Z15dotProductNaivePfS_S_i)
        /*0068*/ 	.word	0x00000000
.L_17:


//--------------------- .nv.compat                --------------------------
	.section	.nv.compat,"",@"SHT_CUDA_COMPAT_INFO"
	.align	4
        /*0000*/ 	.byte	0x02, 0x09, 0x00, 0x00, 0x02, 0x02, 0x01, 0x00, 0x02, 0x05, 0x05, 0x00, 0x03, 0x07, 0x01, 0x01
        /*0010*/ 	.byte	0x02, 0x03, 0x00, 0x00, 0x02, 0x06, 0x01, 0x00, 0x04, 0x0b, 0x08, 0x00, 0x09, 0x00, 0x00, 0x00
        /*0020*/ 	.byte	0x00, 0x00, 0x00, 0x00


//--------------------- .nv.info._Z19dotProductOptimizedPfS_S_i --------------------------
	.section	.nv.info._Z19dotProductOptimizedPfS_S_i,"",@"SHT_CUDA_INFO"
	.sectionflags	@""
	.align	4


	//----- nvinfo : EIATTR_CUDA_API_VERSION
	.align		4
        /*0000*/ 	.byte	0x04, 0x37
        /*0002*/ 	.short	(.L_19 - .L_18)
.L_18:
        /*0004*/ 	.word	0x00000082


	//----- nvinfo : EIATTR_KPARAM_INFO
	.align		4
.L_19:
        /*0008*/ 	.byte	0x04, 0x17
        /*000a*/ 	.short	(.L_21 - .L_20)
.L_20:
        /*000c*/ 	.word	0x00000000
        /*0010*/ 	.short	0x0003
        /*0012*/ 	.short	0x0018
        /*0014*/ 	.byte	0x00, 0xf0, 0x11, 0x00


	//----- nvinfo : EIATTR_KPARAM_INFO
	.align		4
.L_21:
        /*0018*/ 	.byte	0x04, 0x17
        /*001a*/ 	.short	(.L_23 - .L_22)
.L_22:
        /*001c*/ 	.word	0x00000000
        /*0020*/ 	.short	0x0002
        /*0022*/ 	.short	0x0010
        /*0024*/ 	.byte	0x00, 0xf5, 0x21, 0x00


	//----- nvinfo : EIATTR_KPARAM_INFO
	.align		4
.L_23:
        /*0028*/ 	.byte	0x04, 0x17
        /*002a*/ 	.short	(.L_25 - .L_24)
.L_24:
        /*002c*/ 	.word	0x00000000
        /*0030*/ 	.short	0x0001
        /*0032*/ 	.short	0x0008
        /*0034*/ 	.byte	0x00, 0xf5, 0x21, 0x00


	//----- nvinfo : EIATTR_KPARAM_INFO
	.align		4
.L_25:
        /*0038*/ 	.byte	0x04, 0x17
        /*003a*/ 	.short	(.L_27 - .L_26)
.L_26:
        /*003c*/ 	.word	0x00000000
        /*0040*/ 	.short	0x0000
        /*0042*/ 	.short	0x0000
        /*0044*/ 	.byte	0x00, 0xf5, 0x21, 0x00


	//----- nvinfo : EIATTR_SPARSE_MMA_MASK
	.align		4
.L_27:
        /*0048*/ 	.byte	0x03, 0x50
        /*004a*/ 	.short	0x0000


	//----- nvinfo : EIATTR_MAXREG_COUNT
	.align		4
        /*004c*/ 	.byte	0x03, 0x1b
        /*004e*/ 	.short	0x00ff


	//----- nvinfo : EIATTR_MERCURY_ISA_VERSION
	.align		4
        /*0050*/ 	.byte	0x03, 0x5f
        /*0052*/ 	.short	0x0101


	//----- nvinfo : EIATTR_VRC_CTA_INIT_COUNT
	.align		4
        /*0054*/ 	.byte	0x02, 0x4a
	.zero		1
	.zero		1


	//----- nvinfo : EIATTR_EXIT_INSTR_OFFSETS
	.align		4
        /*0058*/ 	.byte	0x04, 0x1c
        /*005a*/ 	.short	(.L_29 - .L_28)


	//   ....[0]....
.L_28:
        /*005c*/ 	.word	0x00000010


	//----- nvinfo : EIATTR_CBANK_PARAM_SIZE
	.align		4
.L_29:
        /*0060*/ 	.byte	0x03, 0x19
        /*0062*/ 	.short	0x001c


	//----- nvinfo : EIATTR_PARAM_CBANK
	.align		4
        /*0064*/ 	.byte	0x04, 0x0a
        /*0066*/ 	.short	(.L_31 - .L_30)
	.align		4
.L_30:
        /*0068*/ 	.word	index@(.nv.constant0._Z19dotProductOptimizedPfS_S_i)
        /*006c*/ 	.short	0x0380
        /*006e*/ 	.short	0x001c


	//----- nvinfo : EIATTR_SW_WAR
	.align		4
.L_31:
        /*0070*/ 	.byte	0x04, 0x36
        /*0072*/ 	.short	(.L_33 - .L_32)
.L_32:
        /*0074*/ 	.word	0x00000008
.L_33:


//--------------------- .nv.info._Z16dotProductSharedPfS_S_i --------------------------
	.section	.nv.info._Z16dotProductSharedPfS_S_i,"",@"SHT_CUDA_INFO"
	.sectionflags	@""
	.align	4


	//----- nvinfo : EIATTR_CUDA_API_VERSION
	.align		4
        /*0000*/ 	.byte	0x04, 0x37
        /*0002*/ 	.short	(.L_35 - .L_34)
.L_34:
        /*0004*/ 	.word	0x00000082


	//----- nvinfo : EIATTR_KPARAM_INFO
	.align		4
.L_35:
        /*0008*/ 	.byte	0x04, 0x17
        /*000a*/ 	.short	(.L_37 - .L_36)
.L_36:
        /*000c*/ 	.word	0x00000000
        /*0010*/ 	.short	0x0003
        /*0012*/ 	.short	0x0018
        /*0014*/ 	.byte	0x00, 0xf0, 0x11, 0x00


	//----- nvinfo : EIATTR_KPARAM_INFO
	.align		4
.L_37:
        /*0018*/ 	.byte	0x04, 0x17
        /*001a*/ 	.short	(.L_39 - .L_38)
.L_38:
        /*001c*/ 	.word	0x00000000
        /*0020*/ 	.short	0x0002
        /*0022*/ 	.short	0x0010
        /*0024*/ 	.byte	0x00, 0xf5, 0x21, 0x00


	//----- nvinfo : EIATTR_KPARAM_INFO
	.align		4
.L_39:
        /*0028*/ 	.byte	0x04, 0x17
        /*002a*/ 	.short	(.L_41 - .L_40)
.L_40:
        /*002c*/ 	.word	0x00000000
        /*0030*/ 	.short	0x0001
        /*0032*/ 	.short	0x0008
        /*0034*/ 	.byte	0x00, 0xf5, 0x21, 0x00


	//----- nvinfo : EIATTR_KPARAM_INFO
	.align		4
.L_41:
        /*0038*/ 	.byte	0x04, 0x17
        /*003a*/ 	.short	(.L_43 - .L_42)
.L_42:
        /*003c*/ 	.word	0x00000000
        /*0040*/ 	.short	0x0000
        /*0042*/ 	.short	0x0000
        /*0044*/ 	.byte	0x00, 0xf5, 0x21, 0x00


	//----- nvinfo : EIATTR_SPARSE_MMA_MASK
	.align		4
.L_43:
        /*0048*/ 	.byte	0x03, 0x50
        /*004a*/ 	.short	0x0000


	//----- nvinfo : EIATTR_MAXREG_COUNT
	.align		4
        /*004c*/ 	.byte	0x03, 0x1b
        /*004e*/ 	.short	0x00ff


	//----- nvinfo : EIATTR_MERCURY_ISA_VERSION
	.align		4
        /*0050*/ 	.byte	0x03, 0x5f
        /*0052*/ 	.short	0x0101


	//----- nvinfo : EIATTR_VRC_CTA_INIT_COUNT
	.align		4
        /*0054*/ 	.byte	0x02, 0x4a
	.zero		1
	.zero		1


	//----- nvinfo : EIATTR_EXIT_INSTR_OFFSETS
	.align		4
        /*0058*/ 	.byte	0x04, 0x1c
        /*005a*/ 	.short	(.L_45 - .L_44)


	//   ....[0]....
.L_44:
        /*005c*/ 	.word	0x00000010


	//----- nvinfo : EIATTR_CBANK_PARAM_SIZE
	.align		4
.L_45:
        /*0060*/ 	.byte	0x03, 0x19
        /*0062*/ 	.short	0x001c


	//----- nvinfo : EIATTR_PARAM_CBANK
	.align		4
        /*0064*/ 	.byte	0x04, 0x0a
        /*0066*/ 	.short	(.L_47 - .L_46)
	.align		4
.L_46:
        /*0068*/ 	.word	index@(.nv.constant0._Z16dotProductSharedPfS_S_i)
        /*006c*/ 	.short	0x0380
        /*006e*/ 	.short	0x001c


	//----- nvinfo : EIATTR_SW_WAR
	.align		4
.L_47:
        /*0070*/ 	.byte	0x04, 0x36
        /*0072*/ 	.short	(.L_49 - .L_48)
.L_48:
        /*0074*/ 	.word	0x00000008
.L_49:


//--------------------- .nv.info._Z15dotProductNaivePfS_S_i --------------------------
	.section	.nv.info._Z15dotProductNaivePfS_S_i,"",@"SHT_CUDA_INFO"
	.sectionflags	@""
	.align	4


	//----- nvinfo : EIATTR_CUDA_API_VERSION
	.align		4
        /*0000*/ 	.byte	0x04, 0x37
        /*0002*/ 	.short	(.L_51 - .L_50)
.L_50:
        /*0004*/ 	.word	0x00000082


	//----- nvinfo : EIATTR_KPARAM_INFO
	.align		4
.L_51:
        /*0008*/ 	.byte	0x04, 0x17
        /*000a*/ 	.short	(.L_53 - .L_52)
.L_52:
        /*000c*/ 	.word	0x00000000
        /*0010*/ 	.short	0x0003
        /*0012*/ 	.short	0x0018
        /*0014*/ 	.byte	0x00, 0xf0, 0x11, 0x00


	//----- nvinfo : EIATTR_KPARAM_INFO
	.align		4
.L_53:
        /*0018*/ 	.byte	0x04, 0x17
        /*001a*/ 	.short	(.L_55 - .L_54)
.L_54:
        /*001c*/ 	.word	0x00000000
        /*0020*/ 	.short	0x0002
        /*0022*/ 	.short	0x0010
        /*0024*/ 	.byte	0x00, 0xf5, 0x21, 0x00


	//----- nvinfo : EIATTR_KPARAM_INFO
	.align		4
.L_55:
        /*0028*/ 	.byte	0x04, 0x17
        /*002a*/ 	.short	(.L_57 - .L_56)
.L_56:
        /*002c*/ 	.word	0x00000000
        /*0030*/ 	.short	0x0001
        /*0032*/ 	.short	0x0008
        /*0034*/ 	.byte	0x00, 0xf5, 0x21, 0x00


	//----- nvinfo : EIATTR_KPARAM_INFO
	.align		4
.L_57:
        /*0038*/ 	.byte	0x04, 0x17
        /*003a*/ 	.short	(.L_59 - .L_58)
.L_58:
        /*003c*/ 	.word	0x00000000
        /*0040*/ 	.short	0x0000
        /*0042*/ 	.short	0x0000
        /*0044*/ 	.byte	0x00, 0xf5, 0x21, 0x00


	//----- nvinfo : EIATTR_SPARSE_MMA_MASK
	.align		4
.L_59:
        /*0048*/ 	.byte	0x03, 0x50
        /*004a*/ 	.short	0x0000


	//----- nvinfo : EIATTR_MAXREG_COUNT
	.align		4
        /*004c*/ 	.byte	0x03, 0x1b
        /*004e*/ 	.short	0x00ff


	//----- nvinfo : EIATTR_MERCURY_ISA_VERSION
	.align		4
        /*0050*/ 	.byte	0x03, 0x5f
        /*0052*/ 	.short	0x0101


	//----- nvinfo : EIATTR_VRC_CTA_INIT_COUNT
	.align		4
        /*0054*/ 	.byte	0x02, 0x4a
	.zero		1
	.zero		1


	//----- nvinfo : EIATTR_EXIT_INSTR_OFFSETS
	.align		4
        /*0058*/ 	.byte	0x04, 0x1c
        /*005a*/ 	.short	(.L_61 - .L_60)


	//   ....[0]....
.L_60:
        /*005c*/ 	.word	0x00000010


	//----- nvinfo : EIATTR_CBANK_PARAM_SIZE
	.align		4
.L_61:
        /*0060*/ 	.byte	0x03, 0x19
        /*0062*/ 	.short	0x001c


	//----- nvinfo : EIATTR_PARAM_CBANK
	.align		4
        /*0064*/ 	.byte	0x04, 0x0a
        /*0066*/ 	.short	(.L_63 - .L_62)
	.align		4
.L_62:
        /*0068*/ 	.word	index@(.nv.constant0._Z15dotProductNaivePfS_S_i)
        /*006c*/ 	.short	0x0380
        /*006e*/ 	.short	0x001c


	//----- nvinfo : EIATTR_SW_WAR
	.align		4
.L_63:
        /*0070*/ 	.byte	0x04, 0x36
        /*0072*/ 	.short	(.L_65 - .L_64)
.L_64:
        /*0074*/ 	.word	0x00000008
.L_65:


//--------------------- .nv.callgraph             --------------------------
	.section	.nv.callgraph,"",@"SHT_CUDA_CALLGRAPH"
	.align	4
	.sectionentsize	8
	.align		4
        /*0000*/ 	.word	0x00000000
	.align		4
        /*0004*/ 	.word	0xffffffff
	.align		4
        /*0008*/ 	.word	0x00000000
	.align		4
        /*000c*/ 	.word	0xfffffffe
	.align		4
        /*0010*/ 	.word	0x00000000
	.align		4
        /*0014*/ 	.word	0xfffffffd
	.align		4
        /*0018*/ 	.word	0x00000000
	.align		4
        /*001c*/ 	.word	0xfffffffc


//--------------------- .text._Z19dotProductOptimizedPfS_S_i --------------------------
	.section	.text._Z19dotProductOptimizedPfS_S_i,"ax",@progbits
	.align	128
        .global         _Z19dotProductOptimizedPfS_S_i
        .type           _Z19dotProductOptimizedPfS_S_i,@function
        .size           _Z19dotProductOptimizedPfS_S_i,(.L_x_3 - _Z19dotProductOptimizedPfS_S_i)
        .other          _Z19dotProductOptimizedPfS_S_i,@"STO_CUDA_ENTRY STV_DEFAULT"
_Z19dotProductOptimizedPfS_S_i:
.text._Z19dotProductOptimizedPfS_S_i:
[----:B------:R-:W-:Y:S01]  /*0000*/  LDC R1, c[0x0][0x37c] ;  /* 0x0000df00ff017b82 */ /* 0x000fe20000000800 */
[----:B------:R-:W-:Y:S05]  /*0010*/  EXIT ;  /* 0x000000000000794d */ /* 0x000fea0003800000 */
.L_x_0:
[----:B------:R-:W-:-:S00]  /*0020*/  BRA `(.L_x_0) ;  /* 0xfffffffc00fc7947 */ /* 0x000fc0000383ffff */
[----:B------:R-:W-:-:S00]  /*0030*/  NOP ;  /* 0x0000000000007918 */ /* 0x000fc00000000000 */
        /* <DEDUP_REMOVED lines=12> */
.L_x_3:


//--------------------- .text._Z16dotProductSharedPfS_S_i --------------------------
	.section	.text._Z16dotProductSharedPfS_S_i,"ax",@progbits
	.align	128
        .global         _Z16dotProductSharedPfS_S_i
        .type           _Z16dotProductSharedPfS_S_i,@function
        .size           _Z16dotProductSharedPfS_S_i,(.L_x_4 - _Z16dotProductSharedPfS_S_i)
        .other          _Z16dotProductSharedPfS_S_i,@"STO_CUDA_ENTRY STV_DEFAULT"
_Z16dotProductSharedPfS_S_i:
.text._Z16dotProductSharedPfS_S_i:
[----:B------:R-:W-:Y:S01]  /*0000*/  LDC R1, c[0x0][0x37c] ;  /* 0x0000df00ff017b82 */ /* 0x000fe20000000800 */
[----:B------:R-:W-:Y:S05]  /*0010*/  EXIT ;  /* 0x000000000000794d */ /* 0x000fea0003800000 */
.L_x_1:
        /* <DEDUP_REMOVED lines=14> */
.L_x_4:


//--------------------- .text._Z15dotProductNaivePfS_S_i --------------------------
	.section	.text._Z15dotProductNaivePfS_S_i,"ax",@progbits
	.align	128
        .global         _Z15dotProductNaivePfS_S_i
        .type           _Z15dotProductNaivePfS_S_i,@function
        .size           _Z15dotProductNaivePfS_S_i,(.L_x_5 - _Z15dotProductNaivePfS_S_i)
        .other          _Z15dotProductNaivePfS_S_i,@"STO_CUDA_ENTRY STV_DEFAULT"
_Z15dotProductNaivePfS_S_i:
.text._Z15dotProductNaivePfS_S_i:
[----:B------:R-:W-:Y:S01]  /*0000*/  LDC R1, c[0x0][0x37c] ;  /* 0x0000df00ff017b82 */ /* 0x000fe20000000800 */
[----:B------:R-:W-:Y:S05]  /*0010*/  EXIT ;  /* 0x000000000000794d */ /* 0x000fea0003800000 */
.L_x_2:
        /* <DEDUP_REMOVED lines=14> */
.L_x_5:


//--------------------- .nv.shared.reserved.0     --------------------------
	.section	.nv.shared.reserved.0,"aw",@nobits
	.weak		__nv_reservedSMEM_offset_0_alias
	.size		__nv_reservedSMEM_offset_0_alias, 0, 64
	.other		__nv_reservedSMEM_offset_0_alias,@"STO_CUDA_RESERVED_SHARED STV_DEFAULT"
__nv_reservedSMEM_offset_0_alias:
	.zero		0
	.zero		64


//--------------------- .nv.constant0._Z19dotProductOptimizedPfS_S_i --------------------------
	.section	.nv.constant0._Z19dotProductOptimizedPfS_S_i,"a",@progbits
	.sectionflags	@""
	.align	4
.nv.constant0._Z19dotProductOptimizedPfS_S_i:
	.zero		924


//--------------------- .nv.constant0._Z16dotProductSharedPfS_S_i --------------------------
	.section	.nv.constant0._Z16dotProductSharedPfS_S_i,"a",@progbits
	.sectionflags	@""
	.align	4
.nv.constant0._Z16dotProductSharedPfS_S_i:
	.zero		924


//--------------------- .nv.constant0._Z15dotProductNaivePfS_S_i --------------------------
	.section	.nv.constant0._Z15dotProductNaivePfS_S_i,"a",@progbits
	.sectionflags	@""
	.align	4
.nv.constant0._Z15dotProductNaivePfS_S_i:
	.zero		924


//--------------------- SYMBOLS --------------------------

	.type		.nv.reservedSmem.offset0,@object
	.size		.nv.reservedSmem.offset0,0x4
